//
// Generated by NVIDIA NVVM Compiler
//
// Compiler Build ID: CL-36424714
// Cuda compilation tools, release 13.0, V13.0.88
// Based on NVVM 20.0.0
//

.version 9.0
.target sm_100
.address_size 64

	// .globl	_Z23generateSamplingVectorsPdi
.global .align 4 .b8 precalc_xorwow_matrix[102400];
.global .align 4 .b8 precalc_xorwow_offset_matrix[102400];
.global .align 4 .b8 mrg32k3aM1[2304];
.global .align 4 .b8 mrg32k3aM2[2304];
.global .align 4 .b8 mrg32k3aM1SubSeq[2016];
.global .align 4 .b8 mrg32k3aM2SubSeq[2016];
.global .align 4 .b8 mrg32k3aM1Seq[2304];
.global .align 4 .b8 mrg32k3aM2Seq[2304];
.const .align 8 .b8 __cr_lgamma_table[72];

.visible .entry _Z23generateSamplingVectorsPdi(
	.param .u64 .ptr .align 1 _Z23generateSamplingVectorsPdi_param_0,
	.param .u32 _Z23generateSamplingVectorsPdi_param_1
)
{
	.reg .pred 	%p<2>;
	.reg .b32 	%r<19>;
	.reg .b32 	%f<3>;
	.reg .b64 	%rd<5>;
	.reg .b64 	%fd<2>;

	ld.param.u64 	%rd1, [_Z23generateSamplingVectorsPdi_param_0];
	ld.param.u32 	%r2, [_Z23generateSamplingVectorsPdi_param_1];
	mov.u32 	%r3, %ntid.x;
	mov.u32 	%r4, %ctaid.x;
	mov.u32 	%r5, %tid.x;
	mad.lo.s32 	%r1, %r3, %r4, %r5;
	setp.ge.u32 	%p1, %r1, %r2;
	@%p1 bra 	$L__BB0_2;
	cvta.to.global.u64 	%rd2, %rd1;
	xor.b32  	%r6, %r1, -1429050551;
	mul.lo.s32 	%r7, %r6, 1099087573;
	add.s32 	%r8, %r7, 123456789;
	add.s32 	%r9, %r7, 5783321;
	shr.u32 	%r10, %r8, 2;
	xor.b32  	%r11, %r10, %r8;
	shl.b32 	%r12, %r9, 4;
	shl.b32 	%r13, %r11, 1;
	xor.b32  	%r14, %r12, %r13;
	xor.b32  	%r15, %r14, %r9;
	xor.b32  	%r16, %r15, %r11;
	add.s32 	%r17, %r7, %r16;
	add.s32 	%r18, %r17, -637770787;
	cvt.rn.f32.u32 	%f1, %r18;
	fma.rn.f32 	%f2, %f1, 0f2F800000, 0f2F000000;
	cvt.f64.f32 	%fd1, %f2;
	mul.wide.u32 	%rd3, %r1, 8;
	add.s64 	%rd4, %rd2, %rd3;
	st.global.f64 	[%rd4], %fd1;
$L__BB0_2:
	ret;

}


// ===== COMPILED SASS (sm_100) =====

	.target	sm_100

	.elftype	@"ET_EXEC"


//--------------------- .note.nv.tkinfo           --------------------------
	.section	.note.nv.tkinfo,"",@"SHT_NOTE"
	.sectionflags	@"SHF_NOTE_NV_TKINFO"
	.tkinfo
        /*0018*/ 	.word	0x00000002
        /*0030*/ 	.string	""
        /*0030*/ 	.string	"ptxas"
        /*0030*/ 	.string	"Cuda compilation tools, release 13.0, V13.0.88"
        /*0030*/ 	.string	"Build cuda_13.0.r13.0/compiler.36424714_0"
        /*0030*/ 	.string	"-arch sm_100 -m 64 "



//--------------------- .note.nv.cuinfo           --------------------------
	.section	.note.nv.cuinfo,"",@"SHT_NOTE"
	.sectionflags	@"SHF_NOTE_NV_CUINFO"
        /*0018*/ 	.short	0x0002
        /*001a*/ 	.short	0x0064
        /*001c*/ 	.short	0x0082
	.zero		2


//--------------------- .nv.info                  --------------------------
	.section	.nv.info,"",@"SHT_CUDA_INFO"
	.align	4


	//----- nvinfo : EIATTR_REGCOUNT
	.align		4
        /*0000*/ 	.byte	0x04, 0x2f
        /*0002*/ 	.short	(.L_10 - .L_9)
	.align		4
.L_9:
        /*0004*/ 	.word	index@(_Z23generateSamplingVectorsPdi)
        /*0008*/ 	.word	0x0000000a


	//----- nvinfo : EIATTR_FRAME_SIZE
	.align		4
.L_10:
        /*000c*/ 	.byte	0x04, 0x11
        /*000e*/ 	.short	(.L_12 - .L_11)
	.align		4
.L_11:
        /*0010*/ 	.word	index@(_Z23generateSamplingVectorsPdi)
        /*0014*/ 	.word	0x00000000


	//----- nvinfo : EIATTR_MIN_STACK_SIZE
	.align		4
.L_12:
        /*0018*/ 	.byte	0x04, 0x12
        /*001a*/ 	.short	(.L_14 - .L_13)
	.align		4
.L_13:
        /*001c*/ 	.word	index@(_Z23generateSamplingVectorsPdi)
        /*0020*/ 	.word	0x00000000
.L_14:


//--------------------- .nv.compat                --------------------------
	.section	.nv.compat,"",@"SHT_CUDA_COMPAT_INFO"
	.align	4
        /*0000*/ 	.byte	0x02, 0x09, 0x00, 0x00, 0x02, 0x02, 0x01, 0x00, 0x02, 0x05, 0x05, 0x00, 0x03, 0x07, 0x01, 0x01
        /*0010*/ 	.byte	0x02, 0x03, 0x00, 0x00, 0x02, 0x06, 0x01, 0x00, 0x04, 0x0b, 0x08, 0x00, 0x09, 0x00, 0x00, 0x00
        /*0020*/ 	.byte	0x00, 0x00, 0x00, 0x00


//--------------------- .nv.info._Z23generateSamplingVectorsPdi --------------------------
	.section	.nv.info._Z23generateSamplingVectorsPdi,"",@"SHT_CUDA_INFO"
	.sectionflags	@""
	.align	4


	//----- nvinfo : EIATTR_CUDA_API_VERSION
	.align		4
        /*0000*/ 	.byte	0x04, 0x37
        /*0002*/ 	.short	(.L_16 - .L_15)
.L_15:
        /*0004*/ 	.word	0x00000082


	//----- nvinfo : EIATTR_KPARAM_INFO
	.align		4
.L_16:
        /*0008*/ 	.byte	0x04, 0x17
        /*000a*/ 	.short	(.L_18 - .L_17)
.L_17:
        /*000c*/ 	.word	0x00000000
        /*0010*/ 	.short	0x0001
        /*0012*/ 	.short	0x0008
        /*0014*/ 	.byte	0x00, 0xf0, 0x11, 0x00


	//----- nvinfo : EIATTR_KPARAM_INFO
	.align		4
.L_18:
        /*0018*/ 	.byte	0x04, 0x17
        /*001a*/ 	.short	(.L_20 - .L_19)
.L_19:
        /*001c*/ 	.word	0x00000000
        /*0020*/ 	.short	0x0000
        /*0022*/ 	.short	0x0000
        /*0024*/ 	.byte	0x00, 0xf5, 0x21, 0x00


	//----- nvinfo : EIATTR_SPARSE_MMA_MASK
	.align		4
.L_20:
        /*0028*/ 	.byte	0x03, 0x50
        /*002a*/ 	.short	0x0000


	//----- nvinfo : EIATTR_MAXREG_COUNT
	.align		4
        /*002c*/ 	.byte	0x03, 0x1b
        /*002e*/ 	.short	0x00ff


	//----- nvinfo : EIATTR_MERCURY_ISA_VERSION
	.align		4
        /*0030*/ 	.byte	0x03, 0x5f
        /*0032*/ 	.short	0x0101


	//----- nvinfo : EIATTR_VRC_CTA_INIT_COUNT
	.align		4
        /*0034*/ 	.byte	0x02, 0x4a
	.zero		1
	.zero		1


	//----- nvinfo : EIATTR_EXIT_INSTR_OFFSETS
	.align		4
        /*0038*/ 	.byte	0x04, 0x1c
        /*003a*/ 	.short	(.L_22 - .L_21)


	//   ....[0]....
.L_21:
        /*003c*/ 	.word	0x00000070


	//   ....[1]....
        /*0040*/ 	.word	0x000001c0


	//----- nvinfo : EIATTR_CBANK_PARAM_SIZE
	.align		4
.L_22:
        /*0044*/ 	.byte	0x03, 0x19
        /*0046*/ 	.short	0x000c


	//----- nvinfo : EIATTR_PARAM_CBANK
	.align		4
        /*0048*/ 	.byte	0x04, 0x0a
        /*004a*/ 	.short	(.L_24 - .L_23)
	.align		4
.L_23:
        /*004c*/ 	.word	index@(.nv.constant0._Z23generateSamplingVectorsPdi)
        /*0050*/ 	.short	0x0380
        /*0052*/ 	.short	0x000c


	//----- nvinfo : EIATTR_SW_WAR
	.align		4
.L_24:
        /*0054*/ 	.byte	0x04, 0x36
        /*0056*/ 	.short	(.L_26 - .L_25)
.L_25:
        /*0058*/ 	.word	0x00000008
.L_26:


//--------------------- .nv.callgraph             --------------------------
	.section	.nv.callgraph,"",@"SHT_CUDA_CALLGRAPH"
	.align	4
	.sectionentsize	8
	.align		4
        /*0000*/ 	.word	0x00000000
	.align		4
        /*0004*/ 	.word	0xffffffff
	.align		4
        /*0008*/ 	.word	0x00000000
	.align		4
        /*000c*/ 	.word	0xfffffffe
	.align		4
        /*0010*/ 	.word	0x00000000
	.align		4
        /*0014*/ 	.word	0xfffffffd
	.align		4
        /*0018*/ 	.word	0x00000000
	.align		4
        /*001c*/ 	.word	0xfffffffc


//--------------------- .nv.constant4             --------------------------
	.section	.nv.constant4,"a",@progbits
	.align	8
	.align		8
.nv.constant4:
        /*0000*/ 	.dword	precalc_xorwow_matrix
	.align		8
        /*0008*/ 	.dword	precalc_xorwow_offset_matrix
	.align		8
        /*0010*/ 	.dword	mrg32k3aM1
	.align		8
        /*0018*/ 	.dword	mrg32k3aM2
	.align		8
        /*0020*/ 	.dword	mrg32k3aM1SubSeq
	.align		8
        /*0028*/ 	.dword	mrg32k3aM2SubSeq
	.align		8
        /*0030*/ 	.dword	mrg32k3aM1Seq
	.align		8
        /*0038*/ 	.dword	mrg32k3aM2Seq


//--------------------- .nv.constant3             --------------------------
	.section	.nv.constant3,"a",@progbits
	.align	8
.nv.constant3:
	.type		__cr_lgamma_table,@object
	.size		__cr_lgamma_table,(.L_8 - __cr_lgamma_table)
__cr_lgamma_table:
        /*0000*/ 	.byte	0x00, 0x00, 0x00, 0x00, 0x00, 0x00, 0x00, 0x00, 0x00, 0x00, 0x00, 0x00, 0x00, 0x00, 0x00, 0x00
        /*0010*/ 	.byte	0xef, 0x39, 0xfa, 0xfe, 0x42, 0x2e, 0xe6, 0x3f, 0x02, 0x20, 0x2a, 0xfa, 0x0b, 0xab, 0xfc, 0x3f
        /*0020*/ 	.byte	0xf9, 0x2c, 0x92, 0x7c, 0xa7, 0x6c, 0x09, 0x40, 0xc9, 0x79, 0x44, 0x3c, 0x64, 0x26, 0x13, 0x40
        /*0030*/ 	.byte	0xca, 0x01, 0xcf, 0x3a, 0x27, 0x51, 0x1a, 0x40, 0x30, 0xcc, 0x2d, 0xf3, 0xe1, 0x0c, 0x21, 0x40
        /*0040*/ 	.byte	0x0d, 0xb7, 0xfc, 0x82, 0x8e, 0x35, 0x25, 0x40
.L_8:


//--------------------- .text._Z23generateSamplingVectorsPdi --------------------------
	.section	.text._Z23generateSamplingVectorsPdi,"ax",@progbits
	.align	128
        .global         _Z23generateSamplingVectorsPdi
        .type           _Z23generateSamplingVectorsPdi,@function
        .size           _Z23generateSamplingVectorsPdi,(.L_x_1 - _Z23generateSamplingVectorsPdi)
        .other          _Z23generateSamplingVectorsPdi,@"STO_CUDA_ENTRY STV_DEFAULT"
_Z23generateSamplingVectorsPdi:
.text._Z23generateSamplingVectorsPdi:
[----:B------:R-:W-:Y:S01]  /*0000*/  LDC R1, c[0x0][0x37c] ;  /* 0x0000df00ff017b82 */ /* 0x000fe20000000800 */
[----:B------:R-:W0:Y:S01]  /*0010*/  S2R R7, SR_CTAID.X ;  /* 0x0000000000077919 */ /* 0x000e220000002500 */
[----:B------:R-:W0:Y:S01]  /*0020*/  LDCU UR4, c[0x0][0x360] ;  /* 0x00006c00ff0477ac */ /* 0x000e220008000800 */
[----:B------:R-:W0:Y:S01]  /*0030*/  S2R R0, SR_TID.X ;  /* 0x0000000000007919 */ /* 0x000e220000002100 */
[----:B------:R-:W1:Y:S01]  /*0040*/  LDCU UR5, c[0x0][0x388] ;  /* 0x00007100ff0577ac */ /* 0x000e620008000800 */
[----:B0-----:R-:W-:-:S05]  /*0050*/  IMAD R7, R7, UR4, R0 ;  /* 0x0000000407077c24 */ /* 0x001fca000f8e0200 */
[----:B-1----:R-:W-:-:S13]  /*0060*/  ISETP.GE.U32.AND P0, PT, R7, UR5, PT ;  /* 0x0000000507007c0c */ /* 0x002fda000bf06070 */
[----:B------:R-:W-:Y:S05]  /*0070*/  @P0 EXIT ;  /* 0x000000000000094d */ /* 0x000fea0003800000 */
[----:B------:R-:W-:Y:S01]  /*0080*/  LOP3.LUT R0, R7, 0xaad26b49, RZ, 0x3c, !PT ;  /* 0xaad26b4907007812 */ /* 0x000fe200078e3cff */
[----:B------:R-:W0:Y:S04]  /*0090*/  LDCU.64 UR4, c[0x0][0x358] ;  /* 0x00006b00ff0477ac */ /* 0x000e280008000a00 */
[----:B------:R-:W-:-:S04]  /*00a0*/  IMAD R2, R0, 0x4182bed5, RZ ;  /* 0x4182bed500027824 */ /* 0x000fc800078e02ff */
[C---:B------:R-:W-:Y:S02]  /*00b0*/  VIADD R3, R2.reuse, 0x75bcd15 ;  /* 0x075bcd1502037836 */ /* 0x040fe40000000000 */
[----:B------:R-:W-:-:S03]  /*00c0*/  VIADD R2, R2, 0x583f19 ;  /* 0x00583f1902027836 */ /* 0x000fc60000000000 */
[----:B------:R-:W-:-:S04]  /*00d0*/  SHF.R.U32.HI R4, RZ, 0x2, R3 ;  /* 0x00000002ff047819 */ /* 0x000fc80000011603 */
[----:B------:R-:W-:Y:S02]  /*00e0*/  LOP3.LUT R4, R4, R3, RZ, 0x3c, !PT ;  /* 0x0000000304047212 */ /* 0x000fe400078e3cff */
[----:B------:R-:W-:-:S03]  /*00f0*/  SHF.L.U32 R3, R2, 0x4, RZ ;  /* 0x0000000402037819 */ /* 0x000fc600000006ff */
[----:B------:R-:W-:-:S05]  /*0100*/  IMAD.SHL.U32 R5, R4, 0x2, RZ ;  /* 0x0000000204057824 */ /* 0x000fca00078e00ff */
[----:B------:R-:W-:-:S04]  /*0110*/  LOP3.LUT R3, R2, R3, R5, 0x96, !PT ;  /* 0x0000000302037212 */ /* 0x000fc800078e9605 */
[----:B------:R-:W-:Y:S02]  /*0120*/  LOP3.LUT R3, R3, R4, RZ, 0x3c, !PT ;  /* 0x0000000403037212 */ /* 0x000fe400078e3cff */
[----:B------:R-:W1:Y:S03]  /*0130*/  LDC.64 R4, c[0x0][0x380] ;  /* 0x0000e000ff047b82 */ /* 0x000e660000000a00 */
[----:B------:R-:W-:Y:S02]  /*0140*/  IMAD R3, R0, 0x4182bed5, R3 ;  /* 0x4182bed500037824 */ /* 0x000fe400078e0203 */
[----:B------:R-:W-:-:S03]  /*0150*/  IMAD.MOV.U32 R0, RZ, RZ, 0x2f800000 ;  /* 0x2f800000ff007424 */ /* 0x000fc600078e00ff */
[----:B------:R-:W-:-:S04]  /*0160*/  IADD3 R3, PT, PT, R3, -0x26039c23, RZ ;  /* 0xd9fc63dd03037810 */ /* 0x000fc80007ffe0ff */
[----:B------:R-:W-:-:S05]  /*0170*/  I2FP.F32.U32 R3, R3 ;  /* 0x0000000300037245 */ /* 0x000fca0000201000 */
[----:B------:R-:W-:-:S06]  /*0180*/  FFMA R3, R3, R0, 1.1641532182693481445e-10 ;  /* 0x2f00000003037423 */ /* 0x000fcc0000000000 */
[----:B------:R-:W0:Y:S01]  /*0190*/  F2F.F64.F32 R2, R3 ;  /* 0x0000000300027310 */ /* 0x000e220000201800 */
[----:B-1----:R-:W-:-:S05]  /*01a0*/  IMAD.WIDE.U32 R4, R7, 0x8, R4 ;  /* 0x0000000807047825 */ /* 0x002fca00078e0004 */
[----:B0-----:R-:W-:Y:S01]  /*01b0*/  STG.E.64 desc[UR4][R4.64], R2 ;  /* 0x0000000204007986 */ /* 0x001fe2000c101b04 */
[----:B------:R-:W-:Y:S05]  /*01c0*/  EXIT ;  /* 0x000000000000794d */ /* 0x000fea0003800000 */
.L_x_0:
[----:B------:R-:W-:-:S00]  /*01d0*/  BRA `(.L_x_0) ;  /* 0xfffffffc00fc7947 */ /* 0x000fc0000383ffff */
[----:B------:R-:W-:-:S00]  /*01e0*/  NOP ;  /* 0x0000000000007918 */ /* 0x000fc00000000000 */
        /* <DEDUP_REMOVED lines=9> */
.L_x_1:


//--------------------- .nv.global.init           --------------------------
	.section	.nv.global.init,"aw",@progbits
	.align	4
.nv.global.init:
	.type		mrg32k3aM1SubSeq,@object
	.size		mrg32k3aM1SubSeq,(mrg32k3aM2SubSeq - mrg32k3aM1SubSeq)
mrg32k3aM1SubSeq:
        /*0000*/ 	.byte	0x0b, 0xcc, 0xee, 0x04, 0x73, 0x29, 0x8b, 0x6f, 0xf6, 0x53, 0x03, 0xf6, 0x23, 0xf6, 0xea, 0xda
        /* <DEDUP_REMOVED lines=125> */
	.type		mrg32k3aM2SubSeq,@object
	.size		mrg32k3aM2SubSeq,(mrg32k3aM1 - mrg32k3aM2SubSeq)
mrg32k3aM2SubSeq:
        /* <DEDUP_REMOVED lines=126> */
	.type		mrg32k3aM1,@object
	.size		mrg32k3aM1,(mrg32k3aM1Seq - mrg32k3aM1)
mrg32k3aM1:
        /* <DEDUP_REMOVED lines=144> */
	.type		mrg32k3aM1Seq,@object
	.size		mrg32k3aM1Seq,(mrg32k3aM2 - mrg32k3aM1Seq)
mrg32k3aM1Seq:
        /* <DEDUP_REMOVED lines=144> */
	.type		mrg32k3aM2,@object
	.size		mrg32k3aM2,(mrg32k3aM2Seq - mrg32k3aM2)
mrg32k3aM2:
        /* <DEDUP_REMOVED lines=144> */
	.type		mrg32k3aM2Seq,@object
	.size		mrg32k3aM2Seq,(precalc_xorwow_matrix - mrg32k3aM2Seq)
mrg32k3aM2Seq:
        /* <DEDUP_REMOVED lines=144> */
	.type		precalc_xorwow_matrix,@object
	.size		precalc_xorwow_matrix,(precalc_xorwow_offset_matrix - precalc_xorwow_matrix)
precalc_xorwow_matrix:
        /* <DEDUP_REMOVED lines=6400> */
	.type		precalc_xorwow_offset_matrix,@object
	.size		precalc_xorwow_offset_matrix,(.L_1 - precalc_xorwow_offset_matrix)
precalc_xorwow_offset_matrix:
        /* <DEDUP_REMOVED lines=6400> */
.L_1:


//--------------------- .nv.shared.reserved.0     --------------------------
	.section	.nv.shared.reserved.0,"aw",@nobits
	.weak		__nv_reservedSMEM_offset_0_alias
	.size		__nv_reservedSMEM_offset_0_alias, 0, 64
	.other		__nv_reservedSMEM_offset_0_alias,@"STO_CUDA_RESERVED_SHARED STV_DEFAULT"
__nv_reservedSMEM_offset_0_alias:
	.zero		0
	.zero		64


//--------------------- .nv.constant0._Z23generateSamplingVectorsPdi --------------------------
	.section	.nv.constant0._Z23generateSamplingVectorsPdi,"a",@progbits
	.sectionflags	@""
	.align	4
.nv.constant0._Z23generateSamplingVectorsPdi:
	.zero		908


//--------------------- SYMBOLS --------------------------

	.type		.nv.reservedSmem.offset0,@object
	.size		.nv.reservedSmem.offset0,0x4
